//
// Generated by NVIDIA NVVM Compiler
//
// Compiler Build ID: CL-36424714
// Cuda compilation tools, release 13.0, V13.0.88
// Based on NVVM 20.0.0
//

.version 9.0
.target sm_100
.address_size 64

	// .globl	_Z2mpPiS_
.extern .shared .align 16 .b8 srr[];

.visible .entry _Z2mpPiS_(
	.param .u64 .ptr .align 1 _Z2mpPiS__param_0,
	.param .u64 .ptr .align 1 _Z2mpPiS__param_1
)
{
	.reg .pred 	%p<6>;
	.reg .b32 	%r<23>;
	.reg .b64 	%rd<9>;

	ld.param.u64 	%rd2, [_Z2mpPiS__param_0];
	ld.param.u64 	%rd1, [_Z2mpPiS__param_1];
	cvta.to.global.u64 	%rd3, %rd2;
	mov.u32 	%r1, %ctaid.x;
	mov.u32 	%r2, %ntid.x;
	mov.u32 	%r3, %tid.x;
	mad.lo.s32 	%r9, %r1, %r2, %r3;
	mul.wide.u32 	%rd4, %r9, 4;
	add.s64 	%rd5, %rd3, %rd4;
	ld.global.u32 	%r10, [%rd5];
	shl.b32 	%r11, %r3, 2;
	mov.u32 	%r12, srr;
	add.s32 	%r13, %r12, %r11;
	st.shared.u32 	[%r13], %r10;
	bar.sync 	0;
	setp.lt.u32 	%p1, %r2, 2;
	@%p1 bra 	$L__BB0_6;
	mov.b32 	%r22, 1;
$L__BB0_2:
	mov.u32 	%r4, %r22;
	shl.b32 	%r22, %r4, 1;
	mul.lo.s32 	%r6, %r22, %r3;
	add.s32 	%r15, %r6, %r4;
	setp.ge.u32 	%p2, %r15, %r2;
	@%p2 bra 	$L__BB0_5;
	shl.b32 	%r16, %r6, 2;
	add.s32 	%r7, %r12, %r16;
	ld.shared.u32 	%r18, [%r7];
	shl.b32 	%r19, %r4, 2;
	add.s32 	%r20, %r7, %r19;
	ld.shared.u32 	%r8, [%r20];
	setp.ge.s32 	%p3, %r18, %r8;
	@%p3 bra 	$L__BB0_5;
	st.shared.u32 	[%r7], %r8;
$L__BB0_5:
	bar.sync 	0;
	setp.lt.u32 	%p4, %r22, %r2;
	@%p4 bra 	$L__BB0_2;
$L__BB0_6:
	setp.ne.s32 	%p5, %r3, 0;
	@%p5 bra 	$L__BB0_8;
	ld.shared.u32 	%r21, [srr];
	cvta.to.global.u64 	%rd6, %rd1;
	mul.wide.u32 	%rd7, %r1, 4;
	add.s64 	%rd8, %rd6, %rd7;
	st.global.u32 	[%rd8], %r21;
$L__BB0_8:
	ret;

}


// ===== COMPILED SASS (sm_100) =====

	.target	sm_100

	.elftype	@"ET_EXEC"


//--------------------- .note.nv.tkinfo           --------------------------
	.section	.note.nv.tkinfo,"",@"SHT_NOTE"
	.sectionflags	@"SHF_NOTE_NV_TKINFO"
	.tkinfo
        /*0018*/ 	.word	0x00000002
        /*0030*/ 	.string	""
        /*0030*/ 	.string	"ptxas"
        /*0030*/ 	.string	"Cuda compilation tools, release 13.0, V13.0.88"
        /*0030*/ 	.string	"Build cuda_13.0.r13.0/compiler.36424714_0"
        /*0030*/ 	.string	"-arch sm_100 -m 64 "



//--------------------- .note.nv.cuinfo           --------------------------
	.section	.note.nv.cuinfo,"",@"SHT_NOTE"
	.sectionflags	@"SHF_NOTE_NV_CUINFO"
        /*0018*/ 	.short	0x0002
        /*001a*/ 	.short	0x0064
        /*001c*/ 	.short	0x0082
	.zero		2


//--------------------- .nv.info                  --------------------------
	.section	.nv.info,"",@"SHT_CUDA_INFO"
	.align	4


	//----- nvinfo : EIATTR_REGCOUNT
	.align		4
        /*0000*/ 	.byte	0x04, 0x2f
        /*0002*/ 	.short	(.L_1 - .L_0)
	.align		4
.L_0:
        /*0004*/ 	.word	index@(_Z2mpPiS_)
        /*0008*/ 	.word	0x0000000a


	//----- nvinfo : EIATTR_FRAME_SIZE
	.align		4
.L_1:
        /*000c*/ 	.byte	0x04, 0x11
        /*000e*/ 	.short	(.L_3 - .L_2)
	.align		4
.L_2:
        /*0010*/ 	.word	index@(_Z2mpPiS_)
        /*0014*/ 	.word	0x00000000


	//----- nvinfo : EIATTR_MIN_STACK_SIZE
	.align		4
.L_3:
        /*0018*/ 	.byte	0x04, 0x12
        /*001a*/ 	.short	(.L_5 - .L_4)
	.align		4
.L_4:
        /*001c*/ 	.word	index@(_Z2mpPiS_)
        /*0020*/ 	.word	0x00000000
.L_5:


//--------------------- .nv.compat                --------------------------
	.section	.nv.compat,"",@"SHT_CUDA_COMPAT_INFO"
	.align	4
        /*0000*/ 	.byte	0x02, 0x09, 0x00, 0x00, 0x02, 0x02, 0x01, 0x00, 0x02, 0x05, 0x05, 0x00, 0x03, 0x07, 0x01, 0x01
        /*0010*/ 	.byte	0x02, 0x03, 0x00, 0x00, 0x02, 0x06, 0x01, 0x00, 0x04, 0x0b, 0x08, 0x00, 0x09, 0x00, 0x00, 0x00
        /*0020*/ 	.byte	0x00, 0x00, 0x00, 0x00


//--------------------- .nv.info._Z2mpPiS_        --------------------------
	.section	.nv.info._Z2mpPiS_,"",@"SHT_CUDA_INFO"
	.sectionflags	@""
	.align	4


	//----- nvinfo : EIATTR_CUDA_API_VERSION
	.align		4
        /*0000*/ 	.byte	0x04, 0x37
        /*0002*/ 	.short	(.L_7 - .L_6)
.L_6:
        /*0004*/ 	.word	0x00000082


	//----- nvinfo : EIATTR_KPARAM_INFO
	.align		4
.L_7:
        /*0008*/ 	.byte	0x04, 0x17
        /*000a*/ 	.short	(.L_9 - .L_8)
.L_8:
        /*000c*/ 	.word	0x00000000
        /*0010*/ 	.short	0x0001
        /*0012*/ 	.short	0x0008
        /*0014*/ 	.byte	0x00, 0xf5, 0x21, 0x00


	//----- nvinfo : EIATTR_KPARAM_INFO
	.align		4
.L_9:
        /*0018*/ 	.byte	0x04, 0x17
        /*001a*/ 	.short	(.L_11 - .L_10)
.L_10:
        /*001c*/ 	.word	0x00000000
        /*0020*/ 	.short	0x0000
        /*0022*/ 	.short	0x0000
        /*0024*/ 	.byte	0x00, 0xf5, 0x21, 0x00


	//----- nvinfo : EIATTR_SPARSE_MMA_MASK
	.align		4
.L_11:
        /*0028*/ 	.byte	0x03, 0x50
        /*002a*/ 	.short	0x0000


	//----- nvinfo : EIATTR_MAXREG_COUNT
	.align		4
        /*002c*/ 	.byte	0x03, 0x1b
        /*002e*/ 	.short	0x00ff


	//----- nvinfo : EIATTR_NUM_BARRIERS
	.align		4
        /*0030*/ 	.byte	0x02, 0x4c
        /*0032*/ 	.byte	0x01
	.zero		1


	//----- nvinfo : EIATTR_MERCURY_ISA_VERSION
	.align		4
        /*0034*/ 	.byte	0x03, 0x5f
        /*0036*/ 	.short	0x0101


	//----- nvinfo : EIATTR_VRC_CTA_INIT_COUNT
	.align		4
        /*0038*/ 	.byte	0x02, 0x4a
	.zero		1
	.zero		1


	//----- nvinfo : EIATTR_EXIT_INSTR_OFFSETS
	.align		4
        /*003c*/ 	.byte	0x04, 0x1c
        /*003e*/ 	.short	(.L_13 - .L_12)


	//   ....[0]....
.L_12:
        /*0040*/ 	.word	0x00000250


	//   ....[1]....
        /*0044*/ 	.word	0x000002d0


	//----- nvinfo : EIATTR_CRS_STACK_SIZE
	.align		4
.L_13:
        /*0048*/ 	.byte	0x04, 0x1e
        /*004a*/ 	.short	(.L_15 - .L_14)
.L_14:
        /*004c*/ 	.word	0x00000000


	//----- nvinfo : EIATTR_CBANK_PARAM_SIZE
	.align		4
.L_15:
        /*0050*/ 	.byte	0x03, 0x19
        /*0052*/ 	.short	0x0010


	//----- nvinfo : EIATTR_PARAM_CBANK
	.align		4
        /*0054*/ 	.byte	0x04, 0x0a
        /*0056*/ 	.short	(.L_17 - .L_16)
	.align		4
.L_16:
        /*0058*/ 	.word	index@(.nv.constant0._Z2mpPiS_)
        /*005c*/ 	.short	0x0380
        /*005e*/ 	.short	0x0010


	//----- nvinfo : EIATTR_SW_WAR
	.align		4
.L_17:
        /*0060*/ 	.byte	0x04, 0x36
        /*0062*/ 	.short	(.L_19 - .L_18)
.L_18:
        /*0064*/ 	.word	0x00000008
.L_19:


//--------------------- .nv.callgraph             --------------------------
	.section	.nv.callgraph,"",@"SHT_CUDA_CALLGRAPH"
	.align	4
	.sectionentsize	8
	.align		4
        /*0000*/ 	.word	0x00000000
	.align		4
        /*0004*/ 	.word	0xffffffff
	.align		4
        /*0008*/ 	.word	0x00000000
	.align		4
        /*000c*/ 	.word	0xfffffffe
	.align		4
        /*0010*/ 	.word	0x00000000
	.align		4
        /*0014*/ 	.word	0xfffffffd
	.align		4
        /*0018*/ 	.word	0x00000000
	.align		4
        /*001c*/ 	.word	0xfffffffc


//--------------------- .text._Z2mpPiS_           --------------------------
	.section	.text._Z2mpPiS_,"ax",@progbits
	.align	128
        .global         _Z2mpPiS_
        .type           _Z2mpPiS_,@function
        .size           _Z2mpPiS_,(.L_x_5 - _Z2mpPiS_)
        .other          _Z2mpPiS_,@"STO_CUDA_ENTRY STV_DEFAULT"
_Z2mpPiS_:
.text._Z2mpPiS_:
[----:B------:R-:W-:Y:S01]  /*0000*/  LDC R1, c[0x0][0x37c] ;  /* 0x0000df00ff017b82 */ /* 0x000fe20000000800 */
[----:B------:R-:W0:Y:S07]  /*0010*/  S2R R7, SR_CTAID.X ;  /* 0x0000000000077919 */ /* 0x000e2e0000002500 */
[----:B------:R-:W1:Y:S01]  /*0020*/  LDC.64 R2, c[0x0][0x380] ;  /* 0x0000e000ff027b82 */ /* 0x000e620000000a00 */
[----:B------:R-:W0:Y:S01]  /*0030*/  LDCU UR7, c[0x0][0x360] ;  /* 0x00006c00ff0777ac */ /* 0x000e220008000800 */
[----:B------:R-:W0:Y:S01]  /*0040*/  S2R R4, SR_TID.X ;  /* 0x0000000000047919 */ /* 0x000e220000002100 */
[----:B------:R-:W2:Y:S01]  /*0050*/  LDCU.64 UR8, c[0x0][0x358] ;  /* 0x00006b00ff0877ac */ /* 0x000ea20008000a00 */
[----:B0-----:R-:W-:-:S04]  /*0060*/  IMAD R5, R7, UR7, R4 ;  /* 0x0000000707057c24 */ /* 0x001fc8000f8e0204 */
[----:B-1----:R-:W-:-:S06]  /*0070*/  IMAD.WIDE.U32 R2, R5, 0x4, R2 ;  /* 0x0000000405027825 */ /* 0x002fcc00078e0002 */
[----:B--2---:R-:W2:Y:S01]  /*0080*/  LDG.E R2, desc[UR8][R2.64] ;  /* 0x0000000802027981 */ /* 0x004ea2000c1e1900 */
[----:B------:R-:W0:Y:S01]  /*0090*/  S2UR UR5, SR_CgaCtaId ;  /* 0x00000000000579c3 */ /* 0x000e220000008800 */
[----:B------:R-:W-:Y:S01]  /*00a0*/  UMOV UR4, 0x400 ;  /* 0x0000040000047882 */ /* 0x000fe20000000000 */
[----:B------:R-:W-:Y:S02]  /*00b0*/  UISETP.GE.U32.AND UP0, UPT, UR7, 0x2, UPT ;  /* 0x000000020700788c */ /* 0x000fe4000bf06070 */
[----:B0-----:R-:W-:-:S06]  /*00c0*/  ULEA UR4, UR5, UR4, 0x18 ;  /* 0x0000000405047291 */ /* 0x001fcc000f8ec0ff */
[----:B------:R-:W-:-:S05]  /*00d0*/  LEA R5, R4, UR4, 0x2 ;  /* 0x0000000404057c11 */ /* 0x000fca000f8e10ff */
[----:B--2---:R0:W-:Y:S01]  /*00e0*/  STS [R5], R2 ;  /* 0x0000000205007388 */ /* 0x0041e20000000800 */
[----:B------:R-:W-:Y:S06]  /*00f0*/  BAR.SYNC.DEFER_BLOCKING 0x0 ;  /* 0x0000000000007b1d */ /* 0x000fec0000010000 */
[----:B------:R-:W-:Y:S05]  /*0100*/  BRA.U !UP0, `(.L_x_0) ;  /* 0x00000001084c7547 */ /* 0x000fea000b800000 */
[----:B------:R-:W-:-:S05]  /*0110*/  UMOV UR5, 0x1 ;  /* 0x0000000100057882 */ /* 0x000fca0000000000 */
.L_x_3:
[----:B------:R-:W-:Y:S01]  /*0120*/  USHF.L.U32 UR6, UR5, 0x1, URZ ;  /* 0x0000000105067899 */ /* 0x000fe200080006ff */
[----:B------:R-:W-:Y:S05]  /*0130*/  BSSY.RECONVERGENT B0, `(.L_x_1) ;  /* 0x000000d000007945 */ /* 0x000fea0003800200 */
[----:B------:R-:W-:-:S04]  /*0140*/  IMAD R0, R4, UR6, RZ ;  /* 0x0000000604007c24 */ /* 0x000fc8000f8e02ff */
[----:B0-----:R-:W-:-:S05]  /*0150*/  VIADD R2, R0, UR5 ;  /* 0x0000000500027c36 */ /* 0x001fca0008000000 */
[----:B------:R-:W-:Y:S02]  /*0160*/  ISETP.GE.U32.AND P0, PT, R2, UR7, PT ;  /* 0x0000000702007c0c */ /* 0x000fe4000bf06070 */
[----:B------:R-:W-:Y:S01]  /*0170*/  MOV R2, UR5 ;  /* 0x0000000500027c02 */ /* 0x000fe20008000f00 */
[----:B------:R-:W-:-:S10]  /*0180*/  UMOV UR5, UR6 ;  /* 0x0000000600057c82 */ /* 0x000fd40008000000 */
[----:B------:R-:W-:Y:S05]  /*0190*/  @P0 BRA `(.L_x_2) ;  /* 0x0000000000180947 */ /* 0x000fea0003800000 */
[----:B------:R-:W-:-:S05]  /*01a0*/  LEA R3, R0, UR4, 0x2 ;  /* 0x0000000400037c11 */ /* 0x000fca000f8e10ff */
[----:B------:R-:W-:Y:S01]  /*01b0*/  IMAD R2, R2, 0x4, R3 ;  /* 0x0000000402027824 */ /* 0x000fe200078e0203 */
[----:B------:R-:W-:Y:S05]  /*01c0*/  LDS R0, [R3] ;  /* 0x0000000003007984 */ /* 0x000fea0000000800 */
[----:B------:R-:W0:Y:S02]  /*01d0*/  LDS R2, [R2] ;  /* 0x0000000002027984 */ /* 0x000e240000000800 */
[----:B0-----:R-:W-:-:S13]  /*01e0*/  ISETP.GE.AND P0, PT, R0, R2, PT ;  /* 0x000000020000720c */ /* 0x001fda0003f06270 */
[----:B------:R0:W-:Y:S02]  /*01f0*/  @!P0 STS [R3], R2 ;  /* 0x0000000203008388 */ /* 0x0001e40000000800 */
.L_x_2:
[----:B------:R-:W-:Y:S05]  /*0200*/  BSYNC.RECONVERGENT B0 ;  /* 0x0000000000007941 */ /* 0x000fea0003800200 */
.L_x_1:
[----:B------:R-:W-:Y:S01]  /*0210*/  BAR.SYNC.DEFER_BLOCKING 0x0 ;  /* 0x0000000000007b1d */ /* 0x000fe20000010000 */
[----:B------:R-:W-:-:S09]  /*0220*/  UISETP.GE.U32.AND UP0, UPT, UR5, UR7, UPT ;  /* 0x000000070500728c */ /* 0x000fd2000bf06070 */
[----:B------:R-:W-:Y:S05]  /*0230*/  BRA.U !UP0, `(.L_x_3) ;  /* 0xfffffffd08b87547 */ /* 0x000fea000b83ffff */
.L_x_0:
[----:B------:R-:W-:-:S13]  /*0240*/  ISETP.NE.AND P0, PT, R4, RZ, PT ;  /* 0x000000ff0400720c */ /* 0x000fda0003f05270 */
[----:B------:R-:W-:Y:S05]  /*0250*/  @P0 EXIT ;  /* 0x000000000000094d */ /* 0x000fea0003800000 */
[----:B------:R-:W1:Y:S01]  /*0260*/  S2UR UR5, SR_CgaCtaId ;  /* 0x00000000000579c3 */ /* 0x000e620000008800 */
[----:B------:R-:W-:-:S07]  /*0270*/  UMOV UR4, 0x400 ;  /* 0x0000040000047882 */ /* 0x000fce0000000000 */
[----:B0-----:R-:W0:Y:S01]  /*0280*/  LDC.64 R2, c[0x0][0x388] ;  /* 0x0000e200ff027b82 */ /* 0x001e220000000a00 */
[----:B-1----:R-:W-:Y:S01]  /*0290*/  ULEA UR4, UR5, UR4, 0x18 ;  /* 0x0000000405047291 */ /* 0x002fe2000f8ec0ff */
[----:B0-----:R-:W-:-:S08]  /*02a0*/  IMAD.WIDE.U32 R2, R7, 0x4, R2 ;  /* 0x0000000407027825 */ /* 0x001fd000078e0002 */
[----:B------:R-:W0:Y:S04]  /*02b0*/  LDS R5, [UR4] ;  /* 0x00000004ff057984 */ /* 0x000e280008000800 */
[----:B0-----:R-:W-:Y:S01]  /*02c0*/  STG.E desc[UR8][R2.64], R5 ;  /* 0x0000000502007986 */ /* 0x001fe2000c101908 */
[----:B------:R-:W-:Y:S05]  /*02d0*/  EXIT ;  /* 0x000000000000794d */ /* 0x000fea0003800000 */
.L_x_4:
[----:B------:R-:W-:-:S00]  /*02e0*/  BRA `(.L_x_4) ;  /* 0xfffffffc00fc7947 */ /* 0x000fc0000383ffff */
[----:B------:R-:W-:-:S00]  /*02f0*/  NOP ;  /* 0x0000000000007918 */ /* 0x000fc00000000000 */
        /* <DEDUP_REMOVED lines=8> */
.L_x_5:


//--------------------- .nv.shared._Z2mpPiS_      --------------------------
	.section	.nv.shared._Z2mpPiS_,"aw",@nobits
	.sectionflags	@""
	.align	16
	.zero		1024


//--------------------- .nv.shared.reserved.0     --------------------------
	.section	.nv.shared.reserved.0,"aw",@nobits
	.weak		__nv_reservedSMEM_offset_0_alias
	.size		__nv_reservedSMEM_offset_0_alias, 0, 64
	.other		__nv_reservedSMEM_offset_0_alias,@"STO_CUDA_RESERVED_SHARED STV_DEFAULT"
__nv_reservedSMEM_offset_0_alias:
	.zero		0
	.zero		64


//--------------------- .nv.constant0._Z2mpPiS_   --------------------------
	.section	.nv.constant0._Z2mpPiS_,"a",@progbits
	.sectionflags	@""
	.align	4
.nv.constant0._Z2mpPiS_:
	.zero		912


//--------------------- SYMBOLS --------------------------

	.type		.nv.reservedSmem.offset0,@object
	.size		.nv.reservedSmem.offset0,0x4
	.type		.nv.reservedSmem.cap,@object
	.size		.nv.reservedSmem.cap,0x4
